//
// Generated by NVIDIA NVVM Compiler
//
// Compiler Build ID: CL-36424714
// Cuda compilation tools, release 13.0, V13.0.88
// Based on NVVM 20.0.0
//

.version 9.0
.target sm_100
.address_size 64

	// .globl	_Z29mat_set_data_with_indices_f64PdPKdPKiS3_i

.visible .entry _Z29mat_set_data_with_indices_f64PdPKdPKiS3_i(
	.param .u64 .ptr .align 1 _Z29mat_set_data_with_indices_f64PdPKdPKiS3_i_param_0,
	.param .u64 .ptr .align 1 _Z29mat_set_data_with_indices_f64PdPKdPKiS3_i_param_1,
	.param .u64 .ptr .align 1 _Z29mat_set_data_with_indices_f64PdPKdPKiS3_i_param_2,
	.param .u64 .ptr .align 1 _Z29mat_set_data_with_indices_f64PdPKdPKiS3_i_param_3,
	.param .u32 _Z29mat_set_data_with_indices_f64PdPKdPKiS3_i_param_4
)
{
	.reg .pred 	%p<3>;
	.reg .b32 	%r<13>;
	.reg .b64 	%rd<16>;
	.reg .b64 	%fd<2>;

	ld.param.u64 	%rd5, [_Z29mat_set_data_with_indices_f64PdPKdPKiS3_i_param_0];
	ld.param.u64 	%rd6, [_Z29mat_set_data_with_indices_f64PdPKdPKiS3_i_param_1];
	ld.param.u64 	%rd7, [_Z29mat_set_data_with_indices_f64PdPKdPKiS3_i_param_2];
	ld.param.u64 	%rd8, [_Z29mat_set_data_with_indices_f64PdPKdPKiS3_i_param_3];
	ld.param.u32 	%r6, [_Z29mat_set_data_with_indices_f64PdPKdPKiS3_i_param_4];
	mov.u32 	%r7, %ctaid.x;
	mov.u32 	%r1, %ntid.x;
	mov.u32 	%r8, %tid.x;
	mad.lo.s32 	%r12, %r7, %r1, %r8;
	setp.ge.s32 	%p1, %r12, %r6;
	@%p1 bra 	$L__BB0_3;
	mov.u32 	%r9, %nctaid.x;
	mul.lo.s32 	%r3, %r1, %r9;
	cvta.to.global.u64 	%rd1, %rd7;
	cvta.to.global.u64 	%rd2, %rd8;
	cvta.to.global.u64 	%rd3, %rd6;
	cvta.to.global.u64 	%rd4, %rd5;
$L__BB0_2:
	mul.wide.s32 	%rd9, %r12, 4;
	add.s64 	%rd10, %rd1, %rd9;
	ld.global.nc.u32 	%r10, [%rd10];
	add.s64 	%rd11, %rd2, %rd9;
	ld.global.nc.u32 	%r11, [%rd11];
	mul.wide.s32 	%rd12, %r11, 8;
	add.s64 	%rd13, %rd3, %rd12;
	ld.global.nc.f64 	%fd1, [%rd13];
	mul.wide.s32 	%rd14, %r10, 8;
	add.s64 	%rd15, %rd4, %rd14;
	st.global.f64 	[%rd15], %fd1;
	add.s32 	%r12, %r12, %r3;
	setp.lt.s32 	%p2, %r12, %r6;
	@%p2 bra 	$L__BB0_2;
$L__BB0_3:
	ret;

}


// ===== COMPILED SASS (sm_100) =====

	.target	sm_100

	.elftype	@"ET_EXEC"


//--------------------- .note.nv.tkinfo           --------------------------
	.section	.note.nv.tkinfo,"",@"SHT_NOTE"
	.sectionflags	@"SHF_NOTE_NV_TKINFO"
	.tkinfo
        /*0018*/ 	.word	0x00000002
        /*0030*/ 	.string	""
        /*0030*/ 	.string	"ptxas"
        /*0030*/ 	.string	"Cuda compilation tools, release 13.0, V13.0.88"
        /*0030*/ 	.string	"Build cuda_13.0.r13.0/compiler.36424714_0"
        /*0030*/ 	.string	"-arch sm_100 -m 64 "



//--------------------- .note.nv.cuinfo           --------------------------
	.section	.note.nv.cuinfo,"",@"SHT_NOTE"
	.sectionflags	@"SHF_NOTE_NV_CUINFO"
        /*0018*/ 	.short	0x0002
        /*001a*/ 	.short	0x0064
        /*001c*/ 	.short	0x0082
	.zero		2


//--------------------- .nv.info                  --------------------------
	.section	.nv.info,"",@"SHT_CUDA_INFO"
	.align	4


	//----- nvinfo : EIATTR_REGCOUNT
	.align		4
        /*0000*/ 	.byte	0x04, 0x2f
        /*0002*/ 	.short	(.L_1 - .L_0)
	.align		4
.L_0:
        /*0004*/ 	.word	index@(_Z29mat_set_data_with_indices_f64PdPKdPKiS3_i)
        /*0008*/ 	.word	0x0000000e


	//----- nvinfo : EIATTR_FRAME_SIZE
	.align		4
.L_1:
        /*000c*/ 	.byte	0x04, 0x11
        /*000e*/ 	.short	(.L_3 - .L_2)
	.align		4
.L_2:
        /*0010*/ 	.word	index@(_Z29mat_set_data_with_indices_f64PdPKdPKiS3_i)
        /*0014*/ 	.word	0x00000000


	//----- nvinfo : EIATTR_MIN_STACK_SIZE
	.align		4
.L_3:
        /*0018*/ 	.byte	0x04, 0x12
        /*001a*/ 	.short	(.L_5 - .L_4)
	.align		4
.L_4:
        /*001c*/ 	.word	index@(_Z29mat_set_data_with_indices_f64PdPKdPKiS3_i)
        /*0020*/ 	.word	0x00000000
.L_5:


//--------------------- .nv.compat                --------------------------
	.section	.nv.compat,"",@"SHT_CUDA_COMPAT_INFO"
	.align	4
        /*0000*/ 	.byte	0x02, 0x09, 0x00, 0x00, 0x02, 0x02, 0x01, 0x00, 0x02, 0x05, 0x05, 0x00, 0x03, 0x07, 0x01, 0x01
        /*0010*/ 	.byte	0x02, 0x03, 0x00, 0x00, 0x02, 0x06, 0x01, 0x00, 0x04, 0x0b, 0x08, 0x00, 0x09, 0x00, 0x00, 0x00
        /*0020*/ 	.byte	0x00, 0x00, 0x00, 0x00


//--------------------- .nv.info._Z29mat_set_data_with_indices_f64PdPKdPKiS3_i --------------------------
	.section	.nv.info._Z29mat_set_data_with_indices_f64PdPKdPKiS3_i,"",@"SHT_CUDA_INFO"
	.sectionflags	@""
	.align	4


	//----- nvinfo : EIATTR_CUDA_API_VERSION
	.align		4
        /*0000*/ 	.byte	0x04, 0x37
        /*0002*/ 	.short	(.L_7 - .L_6)
.L_6:
        /*0004*/ 	.word	0x00000082


	//----- nvinfo : EIATTR_KPARAM_INFO
	.align		4
.L_7:
        /*0008*/ 	.byte	0x04, 0x17
        /*000a*/ 	.short	(.L_9 - .L_8)
.L_8:
        /*000c*/ 	.word	0x00000000
        /*0010*/ 	.short	0x0004
        /*0012*/ 	.short	0x0020
        /*0014*/ 	.byte	0x00, 0xf0, 0x11, 0x00


	//----- nvinfo : EIATTR_KPARAM_INFO
	.align		4
.L_9:
        /*0018*/ 	.byte	0x04, 0x17
        /*001a*/ 	.short	(.L_11 - .L_10)
.L_10:
        /*001c*/ 	.word	0x00000000
        /*0020*/ 	.short	0x0003
        /*0022*/ 	.short	0x0018
        /*0024*/ 	.byte	0x00, 0xf5, 0x21, 0x00


	//----- nvinfo : EIATTR_KPARAM_INFO
	.align		4
.L_11:
        /*0028*/ 	.byte	0x04, 0x17
        /*002a*/ 	.short	(.L_13 - .L_12)
.L_12:
        /*002c*/ 	.word	0x00000000
        /*0030*/ 	.short	0x0002
        /*0032*/ 	.short	0x0010
        /*0034*/ 	.byte	0x00, 0xf5, 0x21, 0x00


	//----- nvinfo : EIATTR_KPARAM_INFO
	.align		4
.L_13:
        /*0038*/ 	.byte	0x04, 0x17
        /*003a*/ 	.short	(.L_15 - .L_14)
.L_14:
        /*003c*/ 	.word	0x00000000
        /*0040*/ 	.short	0x0001
        /*0042*/ 	.short	0x0008
        /*0044*/ 	.byte	0x00, 0xf5, 0x21, 0x00


	//----- nvinfo : EIATTR_KPARAM_INFO
	.align		4
.L_15:
        /*0048*/ 	.byte	0x04, 0x17
        /*004a*/ 	.short	(.L_17 - .L_16)
.L_16:
        /*004c*/ 	.word	0x00000000
        /*0050*/ 	.short	0x0000
        /*0052*/ 	.short	0x0000
        /*0054*/ 	.byte	0x00, 0xf5, 0x21, 0x00


	//----- nvinfo : EIATTR_SPARSE_MMA_MASK
	.align		4
.L_17:
        /*0058*/ 	.byte	0x03, 0x50
        /*005a*/ 	.short	0x0000


	//----- nvinfo : EIATTR_MAXREG_COUNT
	.align		4
        /*005c*/ 	.byte	0x03, 0x1b
        /*005e*/ 	.short	0x00ff


	//----- nvinfo : EIATTR_MERCURY_ISA_VERSION
	.align		4
        /*0060*/ 	.byte	0x03, 0x5f
        /*0062*/ 	.short	0x0101


	//----- nvinfo : EIATTR_VRC_CTA_INIT_COUNT
	.align		4
        /*0064*/ 	.byte	0x02, 0x4a
	.zero		1
	.zero		1


	//----- nvinfo : EIATTR_EXIT_INSTR_OFFSETS
	.align		4
        /*0068*/ 	.byte	0x04, 0x1c
        /*006a*/ 	.short	(.L_19 - .L_18)


	//   ....[0]....
.L_18:
        /*006c*/ 	.word	0x00000070


	//   ....[1]....
        /*0070*/ 	.word	0x000001a0


	//----- nvinfo : EIATTR_CRS_STACK_SIZE
	.align		4
.L_19:
        /*0074*/ 	.byte	0x04, 0x1e
        /*0076*/ 	.short	(.L_21 - .L_20)
.L_20:
        /*0078*/ 	.word	0x00000000


	//----- nvinfo : EIATTR_CBANK_PARAM_SIZE
	.align		4
.L_21:
        /*007c*/ 	.byte	0x03, 0x19
        /*007e*/ 	.short	0x0024


	//----- nvinfo : EIATTR_PARAM_CBANK
	.align		4
        /*0080*/ 	.byte	0x04, 0x0a
        /*0082*/ 	.short	(.L_23 - .L_22)
	.align		4
.L_22:
        /*0084*/ 	.word	index@(.nv.constant0._Z29mat_set_data_with_indices_f64PdPKdPKiS3_i)
        /*0088*/ 	.short	0x0380
        /*008a*/ 	.short	0x0024


	//----- nvinfo : EIATTR_SW_WAR
	.align		4
.L_23:
        /*008c*/ 	.byte	0x04, 0x36
        /*008e*/ 	.short	(.L_25 - .L_24)
.L_24:
        /*0090*/ 	.word	0x00000008
.L_25:


//--------------------- .nv.callgraph             --------------------------
	.section	.nv.callgraph,"",@"SHT_CUDA_CALLGRAPH"
	.align	4
	.sectionentsize	8
	.align		4
        /*0000*/ 	.word	0x00000000
	.align		4
        /*0004*/ 	.word	0xffffffff
	.align		4
        /*0008*/ 	.word	0x00000000
	.align		4
        /*000c*/ 	.word	0xfffffffe
	.align		4
        /*0010*/ 	.word	0x00000000
	.align		4
        /*0014*/ 	.word	0xfffffffd
	.align		4
        /*0018*/ 	.word	0x00000000
	.align		4
        /*001c*/ 	.word	0xfffffffc


//--------------------- .text._Z29mat_set_data_with_indices_f64PdPKdPKiS3_i --------------------------
	.section	.text._Z29mat_set_data_with_indices_f64PdPKdPKiS3_i,"ax",@progbits
	.align	128
        .global         _Z29mat_set_data_with_indices_f64PdPKdPKiS3_i
        .type           _Z29mat_set_data_with_indices_f64PdPKdPKiS3_i,@function
        .size           _Z29mat_set_data_with_indices_f64PdPKdPKiS3_i,(.L_x_2 - _Z29mat_set_data_with_indices_f64PdPKdPKiS3_i)
        .other          _Z29mat_set_data_with_indices_f64PdPKdPKiS3_i,@"STO_CUDA_ENTRY STV_DEFAULT"
_Z29mat_set_data_with_indices_f64PdPKdPKiS3_i:
.text._Z29mat_set_data_with_indices_f64PdPKdPKiS3_i:
[----:B------:R-:W-:Y:S01]  /*0000*/  LDC R1, c[0x0][0x37c] ;  /* 0x0000df00ff017b82 */ /* 0x000fe20000000800 */
[----:B------:R-:W0:Y:S07]  /*0010*/  S2R R0, SR_TID.X ;  /* 0x0000000000007919 */ /* 0x000e2e0000002100 */
[----:B------:R-:W0:Y:S01]  /*0020*/  S2UR UR4, SR_CTAID.X ;  /* 0x00000000000479c3 */ /* 0x000e220000002500 */
[----:B------:R-:W1:Y:S07]  /*0030*/  LDCU UR5, c[0x0][0x3a0] ;  /* 0x00007400ff0577ac */ /* 0x000e6e0008000800 */
[----:B------:R-:W0:Y:S02]  /*0040*/  LDC R11, c[0x0][0x360] ;  /* 0x0000d800ff0b7b82 */ /* 0x000e240000000800 */
[----:B0-----:R-:W-:-:S05]  /*0050*/  IMAD R0, R11, UR4, R0 ;  /* 0x000000040b007c24 */ /* 0x001fca000f8e0200 */
[----:B-1----:R-:W-:-:S13]  /*0060*/  ISETP.GE.AND P0, PT, R0, UR5, PT ;  /* 0x0000000500007c0c */ /* 0x002fda000bf06270 */
[----:B------:R-:W-:Y:S05]  /*0070*/  @P0 EXIT ;  /* 0x000000000000094d */ /* 0x000fea0003800000 */
[----:B------:R-:W0:Y:S01]  /*0080*/  LDCU UR4, c[0x0][0x370] ;  /* 0x00006e00ff0477ac */ /* 0x000e220008000800 */
[----:B------:R-:W1:Y:S01]  /*0090*/  LDCU.64 UR6, c[0x0][0x358] ;  /* 0x00006b00ff0677ac */ /* 0x000e620008000a00 */
[----:B0-----:R-:W-:-:S07]  /*00a0*/  IMAD R11, R11, UR4, RZ ;  /* 0x000000040b0b7c24 */ /* 0x001fce000f8e02ff */
.L_x_0:
[----:B0-----:R-:W0:Y:S08]  /*00b0*/  LDC.64 R4, c[0x0][0x398] ;  /* 0x0000e600ff047b82 */ /* 0x001e300000000a00 */
[----:B------:R-:W2:Y:S08]  /*00c0*/  LDC.64 R2, c[0x0][0x390] ;  /* 0x0000e400ff027b82 */ /* 0x000eb00000000a00 */
[----:B------:R-:W3:Y:S01]  /*00d0*/  LDC.64 R6, c[0x0][0x388] ;  /* 0x0000e200ff067b82 */ /* 0x000ee20000000a00 */
[----:B0-----:R-:W-:-:S07]  /*00e0*/  IMAD.WIDE R4, R0, 0x4, R4 ;  /* 0x0000000400047825 */ /* 0x001fce00078e0204 */
[----:B------:R-:W0:Y:S01]  /*00f0*/  LDC.64 R8, c[0x0][0x380] ;  /* 0x0000e000ff087b82 */ /* 0x000e220000000a00 */
[----:B-1----:R-:W3:Y:S01]  /*0100*/  LDG.E.CONSTANT R5, desc[UR6][R4.64] ;  /* 0x0000000604057981 */ /* 0x002ee2000c1e9900 */
[----:B--2---:R-:W-:-:S06]  /*0110*/  IMAD.WIDE R2, R0, 0x4, R2 ;  /* 0x0000000400027825 */ /* 0x004fcc00078e0202 */
[----:B------:R-:W0:Y:S01]  /*0120*/  LDG.E.CONSTANT R3, desc[UR6][R2.64] ;  /* 0x0000000602037981 */ /* 0x000e22000c1e9900 */
[----:B---3--:R-:W-:-:S06]  /*0130*/  IMAD.WIDE R6, R5, 0x8, R6 ;  /* 0x0000000805067825 */ /* 0x008fcc00078e0206 */
[----:B------:R-:W2:Y:S01]  /*0140*/  LDG.E.64.CONSTANT R6, desc[UR6][R6.64] ;  /* 0x0000000606067981 */ /* 0x000ea2000c1e9b00 */
[----:B------:R-:W-:Y:S01]  /*0150*/  IADD3 R0, PT, PT, R11, R0, RZ ;  /* 0x000000000b007210 */ /* 0x000fe20007ffe0ff */
[----:B0-----:R-:W-:-:S03]  /*0160*/  IMAD.WIDE R8, R3, 0x8, R8 ;  /* 0x0000000803087825 */ /* 0x001fc600078e0208 */
[----:B------:R-:W-:Y:S02]  /*0170*/  ISETP.GE.AND P0, PT, R0, UR5, PT ;  /* 0x0000000500007c0c */ /* 0x000fe4000bf06270 */
[----:B--2---:R0:W-:Y:S11]  /*0180*/  STG.E.64 desc[UR6][R8.64], R6 ;  /* 0x0000000608007986 */ /* 0x0041f6000c101b06 */
[----:B------:R-:W-:Y:S05]  /*0190*/  @!P0 BRA `(.L_x_0) ;  /* 0xfffffffc00c48947 */ /* 0x000fea000383ffff */
[----:B------:R-:W-:Y:S05]  /*01a0*/  EXIT ;  /* 0x000000000000794d */ /* 0x000fea0003800000 */
.L_x_1:
[----:B------:R-:W-:-:S00]  /*01b0*/  BRA `(.L_x_1) ;  /* 0xfffffffc00fc7947 */ /* 0x000fc0000383ffff */
[----:B------:R-:W-:-:S00]  /*01c0*/  NOP ;  /* 0x0000000000007918 */ /* 0x000fc00000000000 */
        /* <DEDUP_REMOVED lines=11> */
.L_x_2:


//--------------------- .nv.shared.reserved.0     --------------------------
	.section	.nv.shared.reserved.0,"aw",@nobits
	.weak		__nv_reservedSMEM_offset_0_alias
	.size		__nv_reservedSMEM_offset_0_alias, 0, 64
	.other		__nv_reservedSMEM_offset_0_alias,@"STO_CUDA_RESERVED_SHARED STV_DEFAULT"
__nv_reservedSMEM_offset_0_alias:
	.zero		0
	.zero		64


//--------------------- .nv.constant0._Z29mat_set_data_with_indices_f64PdPKdPKiS3_i --------------------------
	.section	.nv.constant0._Z29mat_set_data_with_indices_f64PdPKdPKiS3_i,"a",@progbits
	.sectionflags	@""
	.align	4
.nv.constant0._Z29mat_set_data_with_indices_f64PdPKdPKiS3_i:
	.zero		932


//--------------------- SYMBOLS --------------------------

	.type		.nv.reservedSmem.offset0,@object
	.size		.nv.reservedSmem.offset0,0x4
